	.headerflags	@"EF_CUDA_TEXMODE_UNIFIED EF_CUDA_64BIT_ADDRESS EF_CUDA_ACCELERATORS EF_CUDA_SM90 EF_CUDA_VIRTUAL_SM(EF_CUDA_SM90)"
	.elftype	@"ET_EXEC"


//--------------------- .nv.info                  --------------------------
	.section	.nv.info,"",@"SHT_CUDA_INFO"
	.align	4


	//----- nvinfo : EIATTR_REGCOUNT
	.align		4
        /*0000*/ 	.byte	0x04, 0x2f
        /*0002*/ 	.short	(.L_1 - .L_0)
	.align		4
.L_0:
        /*0004*/ 	.word	index@(triton_poi_fused_max_pool2d_with_indices_10)
        /*0008*/ 	.word	0x00000010


	//----- nvinfo : EIATTR_MIN_STACK_SIZE
	.align		4
.L_1:
        /*000c*/ 	.byte	0x04, 0x12
        /*000e*/ 	.short	(.L_3 - .L_2)
	.align		4
.L_2:
        /*0010*/ 	.word	index@(triton_poi_fused_max_pool2d_with_indices_10)
        /*0014*/ 	.word	0x00000000


	//----- nvinfo : EIATTR_FRAME_SIZE
	.align		4
.L_3:
        /*0018*/ 	.byte	0x04, 0x11
        /*001a*/ 	.short	(.L_5 - .L_4)
	.align		4
.L_4:
        /*001c*/ 	.word	index@(triton_poi_fused_max_pool2d_with_indices_10)
        /*0020*/ 	.word	0x00000000


	//----- nvinfo : EIATTR_MIN_STACK_SIZE
	.align		4
.L_5:
        /*0024*/ 	.byte	0x04, 0x12
        /*0026*/ 	.short	(.L_7 - .L_6)
	.align		4
.L_6:
        /*0028*/ 	.word	index@(triton_poi_fused_max_pool2d_with_indices_10)
        /*002c*/ 	.word	0x00000000
.L_7:


//--------------------- .nv.info.triton_poi_fused_max_pool2d_with_indices_10 --------------------------
	.section	.nv.info.triton_poi_fused_max_pool2d_with_indices_10,"",@"SHT_CUDA_INFO"
	.sectionflags	@""
	.align	4


	//----- nvinfo : EIATTR_CUDA_API_VERSION
	.align		4
        /*0000*/ 	.byte	0x04, 0x37
        /*0002*/ 	.short	(.L_9 - .L_8)
.L_8:
        /*0004*/ 	.word	0x0000007c


	//----- nvinfo : EIATTR_KPARAM_INFO
	.align		4
.L_9:
        /*0008*/ 	.byte	0x04, 0x17
        /*000a*/ 	.short	(.L_11 - .L_10)
.L_10:
        /*000c*/ 	.word	0x00000000
        /*0010*/ 	.short	0x0003
        /*0012*/ 	.short	0x0018
        /*0014*/ 	.byte	0x00, 0xf0, 0x11, 0x00


	//----- nvinfo : EIATTR_KPARAM_INFO
	.align		4
.L_11:
        /*0018*/ 	.byte	0x04, 0x17
        /*001a*/ 	.short	(.L_13 - .L_12)
.L_12:
        /*001c*/ 	.word	0x00000000
        /*0020*/ 	.short	0x0002
        /*0022*/ 	.short	0x0010
        /*0024*/ 	.byte	0x00, 0xf4, 0x21, 0x00


	//----- nvinfo : EIATTR_KPARAM_INFO
	.align		4
.L_13:
        /*0028*/ 	.byte	0x04, 0x17
        /*002a*/ 	.short	(.L_15 - .L_14)
.L_14:
        /*002c*/ 	.word	0x00000000
        /*0030*/ 	.short	0x0001
        /*0032*/ 	.short	0x0008
        /*0034*/ 	.byte	0x00, 0xf4, 0x21, 0x00


	//----- nvinfo : EIATTR_KPARAM_INFO
	.align		4
.L_15:
        /*0038*/ 	.byte	0x04, 0x17
        /*003a*/ 	.short	(.L_17 - .L_16)
.L_16:
        /*003c*/ 	.word	0x00000000
        /*0040*/ 	.short	0x0000
        /*0042*/ 	.short	0x0000
        /*0044*/ 	.byte	0x00, 0xf4, 0x21, 0x00


	//----- nvinfo : EIATTR_SPARSE_MMA_MASK
	.align		4
.L_17:
        /*0048*/ 	.byte	0x03, 0x50
        /*004a*/ 	.short	0x0000


	//----- nvinfo : EIATTR_MAXREG_COUNT
	.align		4
        /*004c*/ 	.byte	0x03, 0x1b
        /*004e*/ 	.short	0x00ff


	//----- nvinfo : EIATTR_EXIT_INSTR_OFFSETS
	.align		4
        /*0050*/ 	.byte	0x04, 0x1c
        /*0052*/ 	.short	(.L_19 - .L_18)


	//   ....[0]....
.L_18:
        /*0054*/ 	.word	0x00000410


	//----- nvinfo : EIATTR_REQNTID
	.align		4
.L_19:
        /*0058*/ 	.byte	0x04, 0x10
        /*005a*/ 	.short	(.L_21 - .L_20)
.L_20:
        /*005c*/ 	.word	0x00000100
        /*0060*/ 	.word	0x00000001
        /*0064*/ 	.word	0x00000001


	//----- nvinfo : EIATTR_CBANK_PARAM_SIZE
	.align		4
.L_21:
        /*0068*/ 	.byte	0x03, 0x19
        /*006a*/ 	.short	0x001c


	//----- nvinfo : EIATTR_PARAM_CBANK
	.align		4
        /*006c*/ 	.byte	0x04, 0x0a
        /*006e*/ 	.short	(.L_23 - .L_22)
	.align		4
.L_22:
        /*0070*/ 	.word	index@(.nv.constant0.triton_poi_fused_max_pool2d_with_indices_10)
        /*0074*/ 	.short	0x0210
        /*0076*/ 	.short	0x001c


	//----- nvinfo : EIATTR_SW_WAR
	.align		4
.L_23:
        /*0078*/ 	.byte	0x04, 0x36
        /*007a*/ 	.short	(.L_25 - .L_24)
.L_24:
        /*007c*/ 	.word	0x00000008
.L_25:


//--------------------- .nv.callgraph             --------------------------
	.section	.nv.callgraph,"",@"SHT_CUDA_CALLGRAPH"
	.align	4
	.sectionentsize	8
	.align		4
        /*0000*/ 	.word	0x00000000
	.align		4
        /*0004*/ 	.word	0xffffffff
	.align		4
        /*0008*/ 	.word	0x00000000
	.align		4
        /*000c*/ 	.word	0xfffffffe
	.align		4
        /*0010*/ 	.word	0x00000000
	.align		4
        /*0014*/ 	.word	0xfffffffd
	.align		4
        /*0018*/ 	.word	0x00000000
	.align		4
        /*001c*/ 	.word	0xfffffffc


//--------------------- .text.triton_poi_fused_max_pool2d_with_indices_10 --------------------------
	.section	.text.triton_poi_fused_max_pool2d_with_indices_10,"ax",@progbits
	.align	128
        .global         triton_poi_fused_max_pool2d_with_indices_10
        .type           triton_poi_fused_max_pool2d_with_indices_10,@function
        .size           triton_poi_fused_max_pool2d_with_indices_10,(.L_x_1 - triton_poi_fused_max_pool2d_with_indices_10)
        .other          triton_poi_fused_max_pool2d_with_indices_10,@"STO_CUDA_ENTRY STV_DEFAULT"
triton_poi_fused_max_pool2d_with_indices_10:
.text.triton_poi_fused_max_pool2d_with_indices_10:
[----:B------:R-:W-:Y:S01]  /*0000*/  LDC R1, c[0x0][0x28] ;  /* 0x00000a00ff017b82 */ /* 0x000fe20000000800 */
[----:B------:R-:W1:Y:S01]  /*0010*/  S2R R0, SR_TID.X ;  /* 0x0000000000007919 */ /* 0x000e620000002100 */
[----:B------:R-:W-:Y:S01]  /*0020*/  ULDC.64 UR4, c[0x0][0x208] ;  /* 0x0000820000047ab9 */ /* 0x000fe20000000a00 */
[----:B------:R-:W-:Y:S01]  /*0030*/  ULDC.64 UR6, c[0x0][0x220] ;  /* 0x0000880000067ab9 */ /* 0x000fe20000000a00 */
[----:B------:R-:W2:Y:S01]  /*0040*/  S2R R3, SR_CTAID.X ;  /* 0x0000000000037919 */ /* 0x000ea20000002500 */
[----:B-1----:R-:W-:Y:S01]  /*0050*/  IMAD.SHL.U32 R0, R0, 0x2, RZ ;  /* 0x0000000200007824 */ /* 0x002fe200078e00ff */
[----:B--2---:R-:W-:-:S04]  /*0060*/  SHF.R.S32.HI R5, RZ, 0x16, R3 ;  /* 0x00000016ff057819 */ /* 0x004fc80000011403 */
[----:B------:R-:W-:Y:S02]  /*0070*/  LOP3.LUT R0, R0, 0x1fe, RZ, 0xc0, !PT ;  /* 0x000001fe00007812 */ /* 0x000fe400078ec0ff */
[----:B------:R-:W-:-:S03]  /*0080*/  SGXT R5, R5, 0x1 ;  /* 0x000000010505781a */ /* 0x000fc60000000200 */
[----:B------:R-:W-:-:S05]  /*0090*/  IMAD R0, R3, 0x200, R0 ;  /* 0x0000020003007824 */ /* 0x000fca00078e0200 */
[----:B------:R-:W-:Y:S02]  /*00a0*/  SHF.R.S32.HI R3, RZ, 0x1f, R0 ;  /* 0x0000001fff037819 */ /* 0x000fe40000011400 */
[-C--:B------:R-:W-:Y:S02]  /*00b0*/  LEA.HI R6, R5, R0.reuse, RZ, 0xb ;  /* 0x0000000005067211 */ /* 0x080fe400078f58ff */
[----:B------:R-:W-:Y:S02]  /*00c0*/  LEA.HI R4, R3, R0, RZ, 0x6 ;  /* 0x0000000003047211 */ /* 0x000fe400078f30ff */
[----:B------:R-:W1:Y:S01]  /*00d0*/  LDC.64 R2, c[0x0][0x210] ;  /* 0x00008400ff027b82 */ /* 0x000e620000000a00 */
[----:B------:R-:W-:Y:S01]  /*00e0*/  IMAD.SHL.U32 R7, R6, 0x4, RZ ;  /* 0x0000000406077824 */ /* 0x000fe200078e00ff */
[----:B------:R-:W-:-:S04]  /*00f0*/  SHF.R.S32.HI R5, RZ, 0x6, R4 ;  /* 0x00000006ff057819 */ /* 0x000fc80000011404 */
[----:B------:R-:W-:Y:S02]  /*0100*/  LEA.HI R6, R5, R5, RZ, 0x5 ;  /* 0x0000000505067211 */ /* 0x000fe400078f28ff */
[----:B------:R-:W-:Y:S02]  /*0110*/  LOP3.LUT R8, R7, 0xffffe000, RZ, 0xc0, !PT ;  /* 0xffffe00007087812 */ /* 0x000fe400078ec0ff */
[----:B------:R-:W-:Y:S02]  /*0120*/  LOP3.LUT R7, R4, 0xffffffc0, RZ, 0xc0, !PT ;  /* 0xffffffc004077812 */ /* 0x000fe400078ec0ff */
[----:B------:R-:W-:Y:S02]  /*0130*/  LOP3.LUT R6, R6, 0x1ffffe0, RZ, 0xc0, !PT ;  /* 0x01ffffe006067812 */ /* 0x000fe400078ec0ff */
[----:B------:R-:W-:-:S03]  /*0140*/  IADD3 R7, R8, R0, -R7 ;  /* 0x0000000008077210 */ /* 0x000fc60007ffe807 */
[----:B------:R-:W-:-:S04]  /*0150*/  IMAD.IADD R6, R5, 0x1, -R6 ;  /* 0x0000000105067824 */ /* 0x000fc800078e0a06 */
[----:B------:R-:W-:-:S04]  /*0160*/  IMAD R11, R6, 0x80, R7 ;  /* 0x00000080060b7824 */ /* 0x000fc800078e0207 */
[C---:B------:R-:W-:Y:S02]  /*0170*/  VIADD R9, R11.reuse, 0x40 ;  /* 0x000000400b097836 */ /* 0x040fe40000000000 */
[----:B-1----:R-:W-:-:S04]  /*0180*/  IMAD.WIDE R6, R11, 0x4, R2 ;  /* 0x000000040b067825 */ /* 0x002fc800078e0202 */
[--C-:B------:R-:W-:Y:S02]  /*0190*/  IMAD.WIDE R8, R9, 0x4, R2.reuse ;  /* 0x0000000409087825 */ /* 0x100fe400078e0202 */
[----:B------:R-:W2:Y:S02]  /*01a0*/  LDG.E.64 R6, desc[UR4][R6.64] ;  /* 0x0000000406067981 */ /* 0x000ea4000c1e1b00 */
[----:B------:R-:W-:Y:S02]  /*01b0*/  VIADD R5, R11, 0x1000 ;  /* 0x000010000b057836 */ /* 0x000fe40000000000 */
[----:B------:R1:W2:Y:S02]  /*01c0*/  LDG.E.64 R12, desc[UR4][R8.64] ;  /* 0x00000004080c7981 */ /* 0x0002a4000c1e1b00 */
[----:B------:R-:W-:-:S04]  /*01d0*/  IMAD.WIDE R4, R5, 0x4, R2 ;  /* 0x0000000405047825 */ /* 0x000fc800078e0202 */
[----:B------:R-:W-:Y:S02]  /*01e0*/  VIADD R11, R11, 0x1040 ;  /* 0x000010400b0b7836 */ /* 0x000fe40000000000 */
[----:B------:R-:W3:Y:S02]  /*01f0*/  LDG.E.64 R4, desc[UR4][R4.64] ;  /* 0x0000000404047981 */ /* 0x000ee4000c1e1b00 */
[----:B------:R-:W-:Y:S01]  /*0200*/  IMAD.WIDE R2, R11, 0x4, R2 ;  /* 0x000000040b027825 */ /* 0x000fe200078e0202 */
[----:B-1----:R-:W1:Y:S05]  /*0210*/  LDC.64 R8, c[0x0][0x218] ;  /* 0x00008600ff087b82 */ /* 0x002e6a0000000a00 */
[----:B------:R-:W4:Y:S01]  /*0220*/  LDG.E.64 R2, desc[UR4][R2.64] ;  /* 0x0000000402027981 */ /* 0x000f22000c1e1b00 */
[----:B--2---:R-:W-:-:S02]  /*0230*/  FSETP.GT.AND P4, PT, R13, R7, PT ;  /* 0x000000070d00720b */ /* 0x004fc40003f84000 */
[----:B------:R-:W-:Y:S02]  /*0240*/  FSETP.GT.AND P3, PT, R12, R6, PT ;  /* 0x000000060c00720b */ /* 0x000fe40003f64000 */
[----:B------:R-:W-:Y:S02]  /*0250*/  FSETP.NAN.AND P0, PT, R13, R13, PT ;  /* 0x0000000d0d00720b */ /* 0x000fe40003f08000 */
[----:B---3--:R-:W-:Y:S02]  /*0260*/  FSETP.NAN.AND P6, PT, R5, R5, PT ;  /* 0x000000050500720b */ /* 0x008fe40003fc8000 */
[----:B------:R-:W-:Y:S02]  /*0270*/  FSETP.NAN.AND P5, PT, R4, R4, PT ;  /* 0x000000040400720b */ /* 0x000fe40003fa8000 */
[----:B------:R-:W-:-:S03]  /*0280*/  FSETP.NAN.AND P1, PT, R12, R12, PT ;  /* 0x0000000c0c00720b */ /* 0x000fc60003f28000 */
[----:B------:R-:W-:Y:S02]  /*0290*/  @!P4 SEL R13, R13, R7, P0 ;  /* 0x000000070d0dc207 */ /* 0x000fe40000000000 */
[----:B------:R-:W-:Y:S02]  /*02a0*/  @!P3 SEL R12, R12, R6, P1 ;  /* 0x000000060c0cb207 */ /* 0x000fe40000800000 */
[----:B------:R-:W-:Y:S02]  /*02b0*/  FSETP.GEU.AND P0, PT, R13, R5, PT ;  /* 0x000000050d00720b */ /* 0x000fe40003f0e000 */
[----:B----4-:R-:W-:Y:S02]  /*02c0*/  FSETP.NAN.AND P1, PT, R2, R2, PT ;  /* 0x000000020200720b */ /* 0x010fe40003f28000 */
[----:B------:R-:W-:Y:S02]  /*02d0*/  FSETP.GEU.AND P2, PT, R12, R4, PT ;  /* 0x000000040c00720b */ /* 0x000fe40003f4e000 */
[----:B------:R-:W-:-:S02]  /*02e0*/  @!P6 SEL R5, R5, R13, !P0 ;  /* 0x0000000d0505e207 */ /* 0x000fc40004000000 */
[----:B------:R-:W-:Y:S02]  /*02f0*/  FSETP.NAN.AND P6, PT, R3, R3, PT ;  /* 0x000000030300720b */ /* 0x000fe40003fc8000 */
[----:B------:R-:W-:Y:S02]  /*0300*/  SEL R7, RZ, 0x1, !P4 ;  /* 0x00000001ff077807 */ /* 0x000fe40006000000 */
[----:B------:R-:W-:Y:S02]  /*0310*/  @!P5 SEL R4, R4, R12, !P2 ;  /* 0x0000000c0404d207 */ /* 0x000fe40005000000 */
[----:B------:R-:W-:Y:S02]  /*0320*/  SEL R6, RZ, 0x1, !P3 ;  /* 0x00000001ff067807 */ /* 0x000fe40005800000 */
[----:B------:R-:W-:Y:S02]  /*0330*/  SEL R7, R7, 0x2, P0 ;  /* 0x0000000207077807 */ /* 0x000fe40000000000 */
[----:B------:R-:W-:-:S02]  /*0340*/  FSETP.GEU.AND P3, PT, R4, R2, PT ;  /* 0x000000020400720b */ /* 0x000fc40003f6e000 */
[----:B------:R-:W-:Y:S02]  /*0350*/  SEL R10, R6, 0x2, P2 ;  /* 0x00000002060a7807 */ /* 0x000fe40001000000 */
[----:B------:R-:W-:Y:S02]  /*0360*/  FSETP.GEU.AND P0, PT, R5, R3, PT ;  /* 0x000000030500720b */ /* 0x000fe40003f0e000 */
[----:B------:R-:W-:Y:S02]  /*0370*/  @!P1 SEL R2, R2, R4, !P3 ;  /* 0x0000000402029207 */ /* 0x000fe40005800000 */
[----:B------:R-:W-:Y:S02]  /*0380*/  SEL R10, R10, 0x3, P3 ;  /* 0x000000030a0a7807 */ /* 0x000fe40001800000 */
[----:B------:R-:W-:Y:S02]  /*0390*/  SEL R11, R7, 0x3, P0 ;  /* 0x00000003070b7807 */ /* 0x000fe40000000000 */
[----:B------:R-:W-:-:S02]  /*03a0*/  IADD3 R6, P1, R0, UR6, RZ ;  /* 0x0000000600067c10 */ /* 0x000fc4000ff3e0ff */
[----:B------:R-:W-:Y:S01]  /*03b0*/  @!P6 SEL R3, R3, R5, !P0 ;  /* 0x000000050303e207 */ /* 0x000fe20004000000 */
[C---:B-1----:R-:W-:Y:S01]  /*03c0*/  IMAD.WIDE R4, R0.reuse, 0x4, R8 ;  /* 0x0000000400047825 */ /* 0x042fe200078e0208 */
[----:B------:R-:W-:-:S03]  /*03d0*/  LEA.HI.X.SX32 R7, R0, UR7, 0x1, P1 ;  /* 0x0000000700077c11 */ /* 0x000fc600088f0eff */
[----:B------:R-:W-:Y:S01]  /*03e0*/  IMAD R11, R11, 0x100, R10 ;  /* 0x000001000b0b7824 */ /* 0x000fe200078e020a */
[----:B------:R-:W-:Y:S04]  /*03f0*/  STG.E.64 desc[UR4][R4.64], R2 ;  /* 0x0000000204007986 */ /* 0x000fe8000c101b04 */
[----:B------:R-:W-:Y:S01]  /*0400*/  STG.E.U16 desc[UR4][R6.64], R11 ;  /* 0x0000000b06007986 */ /* 0x000fe2000c101504 */
[----:B------:R-:W-:Y:S05]  /*0410*/  EXIT ;  /* 0x000000000000794d */ /* 0x000fea0003800000 */
.L_x_0:
[----:B------:R-:W-:-:S00]  /*0420*/  BRA `(.L_x_0) ;  /* 0xfffffffc00fc7947 */ /* 0x000fc0000383ffff */
[----:B------:R-:W-:-:S00]  /*0430*/  NOP ;  /* 0x0000000000007918 */ /* 0x000fc00000000000 */
        /* <DEDUP_REMOVED lines=12> */
.L_x_1:


//--------------------- .nv.constant0.triton_poi_fused_max_pool2d_with_indices_10 --------------------------
	.section	.nv.constant0.triton_poi_fused_max_pool2d_with_indices_10,"a",@progbits
	.sectionflags	@""
	.align	4
.nv.constant0.triton_poi_fused_max_pool2d_with_indices_10:
	.zero		556
